//
// Generated by NVIDIA NVVM Compiler
//
// Compiler Build ID: CL-36424714
// Cuda compilation tools, release 13.0, V13.0.88
// Based on NVVM 20.0.0
//

.version 9.0
.target sm_100
.address_size 64

	// .globl	_Z6reducePiS_j
// _ZZ6reducePiS_jE5sdata has been demoted

.visible .entry _Z6reducePiS_j(
	.param .u64 .ptr .align 1 _Z6reducePiS_j_param_0,
	.param .u64 .ptr .align 1 _Z6reducePiS_j_param_1,
	.param .u32 _Z6reducePiS_j_param_2
)
{
	.reg .pred 	%p<5>;
	.reg .b32 	%r<24>;
	.reg .b64 	%rd<9>;
	// demoted variable
	.shared .align 4 .b8 _ZZ6reducePiS_jE5sdata[512];
	ld.param.u64 	%rd2, [_Z6reducePiS_j_param_0];
	ld.param.u64 	%rd1, [_Z6reducePiS_j_param_1];
	cvta.to.global.u64 	%rd3, %rd2;
	mov.u32 	%r1, %tid.x;
	mov.u32 	%r2, %ctaid.x;
	mov.u32 	%r3, %ntid.x;
	mad.lo.s32 	%r7, %r2, %r3, %r1;
	mul.wide.u32 	%rd4, %r7, 4;
	add.s64 	%rd5, %rd3, %rd4;
	ld.global.u32 	%r8, [%rd5];
	shl.b32 	%r9, %r1, 2;
	mov.u32 	%r10, _ZZ6reducePiS_jE5sdata;
	add.s32 	%r11, %r10, %r9;
	st.shared.u32 	[%r11], %r8;
	bar.sync 	0;
	setp.lt.u32 	%p1, %r3, 2;
	@%p1 bra 	$L__BB0_5;
	mov.b32 	%r23, 1;
$L__BB0_2:
	shl.b32 	%r5, %r23, 1;
	mul.lo.s32 	%r6, %r5, %r1;
	setp.ge.u32 	%p2, %r6, %r3;
	@%p2 bra 	$L__BB0_4;
	add.s32 	%r13, %r6, %r23;
	shl.b32 	%r14, %r13, 2;
	add.s32 	%r16, %r10, %r14;
	ld.shared.u32 	%r17, [%r16];
	shl.b32 	%r18, %r6, 2;
	add.s32 	%r19, %r10, %r18;
	ld.shared.u32 	%r20, [%r19];
	add.s32 	%r21, %r20, %r17;
	st.shared.u32 	[%r19], %r21;
$L__BB0_4:
	bar.sync 	0;
	setp.lt.u32 	%p3, %r5, %r3;
	mov.u32 	%r23, %r5;
	@%p3 bra 	$L__BB0_2;
$L__BB0_5:
	setp.ne.s32 	%p4, %r1, 0;
	@%p4 bra 	$L__BB0_7;
	ld.shared.u32 	%r22, [_ZZ6reducePiS_jE5sdata];
	cvta.to.global.u64 	%rd6, %rd1;
	mul.wide.u32 	%rd7, %r2, 4;
	add.s64 	%rd8, %rd6, %rd7;
	st.global.u32 	[%rd8], %r22;
$L__BB0_7:
	ret;

}


// ===== COMPILED SASS (sm_100) =====

	.target	sm_100

	.elftype	@"ET_EXEC"


//--------------------- .note.nv.tkinfo           --------------------------
	.section	.note.nv.tkinfo,"",@"SHT_NOTE"
	.sectionflags	@"SHF_NOTE_NV_TKINFO"
	.tkinfo
        /*0018*/ 	.word	0x00000002
        /*0030*/ 	.string	""
        /*0030*/ 	.string	"ptxas"
        /*0030*/ 	.string	"Cuda compilation tools, release 13.0, V13.0.88"
        /*0030*/ 	.string	"Build cuda_13.0.r13.0/compiler.36424714_0"
        /*0030*/ 	.string	"-arch sm_100 -m 64 "



//--------------------- .note.nv.cuinfo           --------------------------
	.section	.note.nv.cuinfo,"",@"SHT_NOTE"
	.sectionflags	@"SHF_NOTE_NV_CUINFO"
        /*0018*/ 	.short	0x0002
        /*001a*/ 	.short	0x0064
        /*001c*/ 	.short	0x0082
	.zero		2


//--------------------- .nv.info                  --------------------------
	.section	.nv.info,"",@"SHT_CUDA_INFO"
	.align	4


	//----- nvinfo : EIATTR_REGCOUNT
	.align		4
        /*0000*/ 	.byte	0x04, 0x2f
        /*0002*/ 	.short	(.L_1 - .L_0)
	.align		4
.L_0:
        /*0004*/ 	.word	index@(_Z6reducePiS_j)
        /*0008*/ 	.word	0x0000000a


	//----- nvinfo : EIATTR_FRAME_SIZE
	.align		4
.L_1:
        /*000c*/ 	.byte	0x04, 0x11
        /*000e*/ 	.short	(.L_3 - .L_2)
	.align		4
.L_2:
        /*0010*/ 	.word	index@(_Z6reducePiS_j)
        /*0014*/ 	.word	0x00000000


	//----- nvinfo : EIATTR_MIN_STACK_SIZE
	.align		4
.L_3:
        /*0018*/ 	.byte	0x04, 0x12
        /*001a*/ 	.short	(.L_5 - .L_4)
	.align		4
.L_4:
        /*001c*/ 	.word	index@(_Z6reducePiS_j)
        /*0020*/ 	.word	0x00000000
.L_5:


//--------------------- .nv.compat                --------------------------
	.section	.nv.compat,"",@"SHT_CUDA_COMPAT_INFO"
	.align	4
        /*0000*/ 	.byte	0x02, 0x09, 0x00, 0x00, 0x02, 0x02, 0x01, 0x00, 0x02, 0x05, 0x05, 0x00, 0x03, 0x07, 0x01, 0x01
        /*0010*/ 	.byte	0x02, 0x03, 0x00, 0x00, 0x02, 0x06, 0x01, 0x00, 0x04, 0x0b, 0x08, 0x00, 0x09, 0x00, 0x00, 0x00
        /*0020*/ 	.byte	0x00, 0x00, 0x00, 0x00


//--------------------- .nv.info._Z6reducePiS_j   --------------------------
	.section	.nv.info._Z6reducePiS_j,"",@"SHT_CUDA_INFO"
	.sectionflags	@""
	.align	4


	//----- nvinfo : EIATTR_CUDA_API_VERSION
	.align		4
        /*0000*/ 	.byte	0x04, 0x37
        /*0002*/ 	.short	(.L_7 - .L_6)
.L_6:
        /*0004*/ 	.word	0x00000082


	//----- nvinfo : EIATTR_KPARAM_INFO
	.align		4
.L_7:
        /*0008*/ 	.byte	0x04, 0x17
        /*000a*/ 	.short	(.L_9 - .L_8)
.L_8:
        /*000c*/ 	.word	0x00000000
        /*0010*/ 	.short	0x0002
        /*0012*/ 	.short	0x0010
        /*0014*/ 	.byte	0x00, 0xf0, 0x11, 0x00


	//----- nvinfo : EIATTR_KPARAM_INFO
	.align		4
.L_9:
        /*0018*/ 	.byte	0x04, 0x17
        /*001a*/ 	.short	(.L_11 - .L_10)
.L_10:
        /*001c*/ 	.word	0x00000000
        /*0020*/ 	.short	0x0001
        /*0022*/ 	.short	0x0008
        /*0024*/ 	.byte	0x00, 0xf5, 0x21, 0x00


	//----- nvinfo : EIATTR_KPARAM_INFO
	.align		4
.L_11:
        /*0028*/ 	.byte	0x04, 0x17
        /*002a*/ 	.short	(.L_13 - .L_12)
.L_12:
        /*002c*/ 	.word	0x00000000
        /*0030*/ 	.short	0x0000
        /*0032*/ 	.short	0x0000
        /*0034*/ 	.byte	0x00, 0xf5, 0x21, 0x00


	//----- nvinfo : EIATTR_SPARSE_MMA_MASK
	.align		4
.L_13:
        /*0038*/ 	.byte	0x03, 0x50
        /*003a*/ 	.short	0x0000


	//----- nvinfo : EIATTR_MAXREG_COUNT
	.align		4
        /*003c*/ 	.byte	0x03, 0x1b
        /*003e*/ 	.short	0x00ff


	//----- nvinfo : EIATTR_NUM_BARRIERS
	.align		4
        /*0040*/ 	.byte	0x02, 0x4c
        /*0042*/ 	.byte	0x01
	.zero		1


	//----- nvinfo : EIATTR_MERCURY_ISA_VERSION
	.align		4
        /*0044*/ 	.byte	0x03, 0x5f
        /*0046*/ 	.short	0x0101


	//----- nvinfo : EIATTR_VRC_CTA_INIT_COUNT
	.align		4
        /*0048*/ 	.byte	0x02, 0x4a
	.zero		1
	.zero		1


	//----- nvinfo : EIATTR_EXIT_INSTR_OFFSETS
	.align		4
        /*004c*/ 	.byte	0x04, 0x1c
        /*004e*/ 	.short	(.L_15 - .L_14)


	//   ....[0]....
.L_14:
        /*0050*/ 	.word	0x00000210


	//   ....[1]....
        /*0054*/ 	.word	0x00000290


	//----- nvinfo : EIATTR_CBANK_PARAM_SIZE
	.align		4
.L_15:
        /*0058*/ 	.byte	0x03, 0x19
        /*005a*/ 	.short	0x0014


	//----- nvinfo : EIATTR_PARAM_CBANK
	.align		4
        /*005c*/ 	.byte	0x04, 0x0a
        /*005e*/ 	.short	(.L_17 - .L_16)
	.align		4
.L_16:
        /*0060*/ 	.word	index@(.nv.constant0._Z6reducePiS_j)
        /*0064*/ 	.short	0x0380
        /*0066*/ 	.short	0x0014


	//----- nvinfo : EIATTR_SW_WAR
	.align		4
.L_17:
        /*0068*/ 	.byte	0x04, 0x36
        /*006a*/ 	.short	(.L_19 - .L_18)
.L_18:
        /*006c*/ 	.word	0x00000008
.L_19:


//--------------------- .nv.callgraph             --------------------------
	.section	.nv.callgraph,"",@"SHT_CUDA_CALLGRAPH"
	.align	4
	.sectionentsize	8
	.align		4
        /*0000*/ 	.word	0x00000000
	.align		4
        /*0004*/ 	.word	0xffffffff
	.align		4
        /*0008*/ 	.word	0x00000000
	.align		4
        /*000c*/ 	.word	0xfffffffe
	.align		4
        /*0010*/ 	.word	0x00000000
	.align		4
        /*0014*/ 	.word	0xfffffffd
	.align		4
        /*0018*/ 	.word	0x00000000
	.align		4
        /*001c*/ 	.word	0xfffffffc


//--------------------- .text._Z6reducePiS_j      --------------------------
	.section	.text._Z6reducePiS_j,"ax",@progbits
	.align	128
        .global         _Z6reducePiS_j
        .type           _Z6reducePiS_j,@function
        .size           _Z6reducePiS_j,(.L_x_3 - _Z6reducePiS_j)
        .other          _Z6reducePiS_j,@"STO_CUDA_ENTRY STV_DEFAULT"
_Z6reducePiS_j:
.text._Z6reducePiS_j:
[----:B------:R-:W-:Y:S01]  /*0000*/  LDC R1, c[0x0][0x37c] ;  /* 0x0000df00ff017b82 */ /* 0x000fe20000000800 */
[----:B------:R-:W0:Y:S07]  /*0010*/  S2R R4, SR_TID.X ;  /* 0x0000000000047919 */ /* 0x000e2e0000002100 */
[----:B------:R-:W1:Y:S01]  /*0020*/  LDC.64 R2, c[0x0][0x380] ;  /* 0x0000e000ff027b82 */ /* 0x000e620000000a00 */
[----:B------:R-:W0:Y:S01]  /*0030*/  LDCU UR7, c[0x0][0x360] ;  /* 0x00006c00ff0777ac */ /* 0x000e220008000800 */
[----:B------:R-:W0:Y:S01]  /*0040*/  S2R R7, SR_CTAID.X ;  /* 0x0000000000077919 */ /* 0x000e220000002500 */
[----:B------:R-:W2:Y:S01]  /*0050*/  LDCU.64 UR8, c[0x0][0x358] ;  /* 0x00006b00ff0877ac */ /* 0x000ea20008000a00 */
[----:B0-----:R-:W-:-:S04]  /*0060*/  IMAD R5, R7, UR7, R4 ;  /* 0x0000000707057c24 */ /* 0x001fc8000f8e0204 */
[----:B-1----:R-:W-:-:S06]  /*0070*/  IMAD.WIDE.U32 R2, R5, 0x4, R2 ;  /* 0x0000000405027825 */ /* 0x002fcc00078e0002 */
[----:B--2---:R-:W2:Y:S01]  /*0080*/  LDG.E R2, desc[UR8][R2.64] ;  /* 0x0000000802027981 */ /* 0x004ea2000c1e1900 */
[----:B------:R-:W0:Y:S01]  /*0090*/  S2UR UR5, SR_CgaCtaId ;  /* 0x00000000000579c3 */ /* 0x000e220000008800 */
[----:B------:R-:W-:Y:S01]  /*00a0*/  UMOV UR4, 0x400 ;  /* 0x0000040000047882 */ /* 0x000fe20000000000 */
[----:B------:R-:W-:Y:S01]  /*00b0*/  UISETP.GE.U32.AND UP0, UPT, UR7, 0x2, UPT ;  /* 0x000000020700788c */ /* 0x000fe2000bf06070 */
[----:B------:R-:W-:Y:S01]  /*00c0*/  ISETP.NE.AND P1, PT, R4, RZ, PT ;  /* 0x000000ff0400720c */ /* 0x000fe20003f25270 */
[----:B0-----:R-:W-:-:S06]  /*00d0*/  ULEA UR4, UR5, UR4, 0x18 ;  /* 0x0000000405047291 */ /* 0x001fcc000f8ec0ff */
[----:B------:R-:W-:-:S05]  /*00e0*/  LEA R5, R4, UR4, 0x2 ;  /* 0x0000000404057c11 */ /* 0x000fca000f8e10ff */
[----:B--2---:R0:W-:Y:S01]  /*00f0*/  STS [R5], R2 ;  /* 0x0000000205007388 */ /* 0x0041e20000000800 */
[----:B------:R-:W-:Y:S06]  /*0100*/  BAR.SYNC.DEFER_BLOCKING 0x0 ;  /* 0x0000000000007b1d */ /* 0x000fec0000010000 */
[----:B------:R-:W-:Y:S05]  /*0110*/  BRA.U !UP0, `(.L_x_0) ;  /* 0x00000001083c7547 */ /* 0x000fea000b800000 */
[----:B------:R-:W-:-:S05]  /*0120*/  UMOV UR5, 0x1 ;  /* 0x0000000100057882 */ /* 0x000fca0000000000 */
.L_x_1:
[----:B------:R-:W-:-:S04]  /*0130*/  USHF.L.U32 UR6, UR5, 0x1, URZ ;  /* 0x0000000105067899 */ /* 0x000fc800080006ff */
[----:B------:R-:W-:Y:S02]  /*0140*/  UISETP.GE.U32.AND UP0, UPT, UR6, UR7, UPT ;  /* 0x000000070600728c */ /* 0x000fe4000bf06070 */
[----:B01----:R-:W-:-:S05]  /*0150*/  IMAD R2, R4, UR6, RZ ;  /* 0x0000000604027c24 */ /* 0x003fca000f8e02ff */
[----:B------:R-:W-:-:S13]  /*0160*/  ISETP.GE.U32.AND P0, PT, R2, UR7, PT ;  /* 0x0000000702007c0c */ /* 0x000fda000bf06070 */
[C---:B------:R-:W-:Y:S01]  /*0170*/  @!P0 VIADD R0, R2.reuse, UR5 ;  /* 0x0000000502008c36 */ /* 0x040fe20008000000 */
[----:B------:R-:W-:Y:S01]  /*0180*/  @!P0 LEA R2, R2, UR4, 0x2 ;  /* 0x0000000402028c11 */ /* 0x000fe2000f8e10ff */
[----:B------:R-:W-:-:S03]  /*0190*/  UMOV UR5, UR6 ;  /* 0x0000000600057c82 */ /* 0x000fc60008000000 */
[----:B------:R-:W-:Y:S01]  /*01a0*/  @!P0 LEA R0, R0, UR4, 0x2 ;  /* 0x0000000400008c11 */ /* 0x000fe2000f8e10ff */
[----:B------:R-:W-:Y:S05]  /*01b0*/  @!P0 LDS R3, [R2] ;  /* 0x0000000002038984 */ /* 0x000fea0000000800 */
[----:B------:R-:W0:Y:S02]  /*01c0*/  @!P0 LDS R0, [R0] ;  /* 0x0000000000008984 */ /* 0x000e240000000800 */
[----:B0-----:R-:W-:-:S05]  /*01d0*/  @!P0 IADD3 R3, PT, PT, R0, R3, RZ ;  /* 0x0000000300038210 */ /* 0x001fca0007ffe0ff */
[----:B------:R1:W-:Y:S01]  /*01e0*/  @!P0 STS [R2], R3 ;  /* 0x0000000302008388 */ /* 0x0003e20000000800 */
[----:B------:R-:W-:Y:S06]  /*01f0*/  BAR.SYNC.DEFER_BLOCKING 0x0 ;  /* 0x0000000000007b1d */ /* 0x000fec0000010000 */
[----:B------:R-:W-:Y:S05]  /*0200*/  BRA.U !UP0, `(.L_x_1) ;  /* 0xfffffffd08c87547 */ /* 0x000fea000b83ffff */
.L_x_0:
[----:B------:R-:W-:Y:S05]  /*0210*/  @P1 EXIT ;  /* 0x000000000000194d */ /* 0x000fea0003800000 */
[----:B------:R-:W2:Y:S01]  /*0220*/  S2UR UR5, SR_CgaCtaId ;  /* 0x00000000000579c3 */ /* 0x000ea20000008800 */
[----:B------:R-:W-:-:S07]  /*0230*/  UMOV UR4, 0x400 ;  /* 0x0000040000047882 */ /* 0x000fce0000000000 */
[----:B01----:R-:W0:Y:S01]  /*0240*/  LDC.64 R2, c[0x0][0x388] ;  /* 0x0000e200ff027b82 */ /* 0x003e220000000a00 */
[----:B--2---:R-:W-:Y:S01]  /*0250*/  ULEA UR4, UR5, UR4, 0x18 ;  /* 0x0000000405047291 */ /* 0x004fe2000f8ec0ff */
[----:B0-----:R-:W-:-:S08]  /*0260*/  IMAD.WIDE.U32 R2, R7, 0x4, R2 ;  /* 0x0000000407027825 */ /* 0x001fd000078e0002 */
[----:B------:R-:W0:Y:S04]  /*0270*/  LDS R5, [UR4] ;  /* 0x00000004ff057984 */ /* 0x000e280008000800 */
[----:B0-----:R-:W-:Y:S01]  /*0280*/  STG.E desc[UR8][R2.64], R5 ;  /* 0x0000000502007986 */ /* 0x001fe2000c101908 */
[----:B------:R-:W-:Y:S05]  /*0290*/  EXIT ;  /* 0x000000000000794d */ /* 0x000fea0003800000 */
.L_x_2:
[----:B------:R-:W-:-:S00]  /*02a0*/  BRA `(.L_x_2) ;  /* 0xfffffffc00fc7947 */ /* 0x000fc0000383ffff */
[----:B------:R-:W-:-:S00]  /*02b0*/  NOP ;  /* 0x0000000000007918 */ /* 0x000fc00000000000 */
        /* <DEDUP_REMOVED lines=12> */
.L_x_3:


//--------------------- .nv.shared._Z6reducePiS_j --------------------------
	.section	.nv.shared._Z6reducePiS_j,"aw",@nobits
	.sectionflags	@""
	.align	4
.nv.shared._Z6reducePiS_j:
	.zero		1536


//--------------------- .nv.shared.reserved.0     --------------------------
	.section	.nv.shared.reserved.0,"aw",@nobits
	.weak		__nv_reservedSMEM_offset_0_alias
	.size		__nv_reservedSMEM_offset_0_alias, 0, 64
	.other		__nv_reservedSMEM_offset_0_alias,@"STO_CUDA_RESERVED_SHARED STV_DEFAULT"
__nv_reservedSMEM_offset_0_alias:
	.zero		0
	.zero		64


//--------------------- .nv.constant0._Z6reducePiS_j --------------------------
	.section	.nv.constant0._Z6reducePiS_j,"a",@progbits
	.sectionflags	@""
	.align	4
.nv.constant0._Z6reducePiS_j:
	.zero		916


//--------------------- SYMBOLS --------------------------

	.type		.nv.reservedSmem.offset0,@object
	.size		.nv.reservedSmem.offset0,0x4
	.type		.nv.reservedSmem.cap,@object
	.size		.nv.reservedSmem.cap,0x4
